//
// Generated by NVIDIA NVVM Compiler
//
// Compiler Build ID: CL-36424714
// Cuda compilation tools, release 13.0, V13.0.88
// Based on NVVM 20.0.0
//

.version 9.0
.target sm_100
.address_size 64

	// .globl	_Z10matrix_addPKfS0_Pfiii

.visible .entry _Z10matrix_addPKfS0_Pfiii(
	.param .u64 .ptr .align 1 _Z10matrix_addPKfS0_Pfiii_param_0,
	.param .u64 .ptr .align 1 _Z10matrix_addPKfS0_Pfiii_param_1,
	.param .u64 .ptr .align 1 _Z10matrix_addPKfS0_Pfiii_param_2,
	.param .u32 _Z10matrix_addPKfS0_Pfiii_param_3,
	.param .u32 _Z10matrix_addPKfS0_Pfiii_param_4,
	.param .u32 _Z10matrix_addPKfS0_Pfiii_param_5
)
{
	.reg .pred 	%p<4>;
	.reg .b32 	%r<14>;
	.reg .b32 	%f<4>;
	.reg .b64 	%rd<11>;

	ld.param.u64 	%rd1, [_Z10matrix_addPKfS0_Pfiii_param_0];
	ld.param.u64 	%rd2, [_Z10matrix_addPKfS0_Pfiii_param_1];
	ld.param.u64 	%rd3, [_Z10matrix_addPKfS0_Pfiii_param_2];
	ld.param.u32 	%r4, [_Z10matrix_addPKfS0_Pfiii_param_3];
	ld.param.u32 	%r3, [_Z10matrix_addPKfS0_Pfiii_param_4];
	mov.u32 	%r6, %ntid.y;
	mov.u32 	%r7, %ctaid.y;
	mov.u32 	%r8, %tid.y;
	mad.lo.s32 	%r9, %r6, %r7, %r8;
	mov.u32 	%r10, %ntid.x;
	mov.u32 	%r11, %ctaid.x;
	mov.u32 	%r12, %tid.x;
	mad.lo.s32 	%r2, %r10, %r11, %r12;
	setp.ge.s32 	%p1, %r2, %r3;
	setp.ge.s32 	%p2, %r9, %r4;
	or.pred  	%p3, %p1, %p2;
	@%p3 bra 	$L__BB0_2;
	cvta.to.global.u64 	%rd4, %rd1;
	cvta.to.global.u64 	%rd5, %rd2;
	cvta.to.global.u64 	%rd6, %rd3;
	mad.lo.s32 	%r13, %r3, %r9, %r2;
	mul.wide.s32 	%rd7, %r13, 4;
	add.s64 	%rd8, %rd4, %rd7;
	ld.global.f32 	%f1, [%rd8];
	add.s64 	%rd9, %rd5, %rd7;
	ld.global.f32 	%f2, [%rd9];
	add.f32 	%f3, %f1, %f2;
	add.s64 	%rd10, %rd6, %rd7;
	st.global.f32 	[%rd10], %f3;
$L__BB0_2:
	ret;

}


// ===== COMPILED SASS (sm_100) =====

	.target	sm_100

	.elftype	@"ET_EXEC"


//--------------------- .note.nv.tkinfo           --------------------------
	.section	.note.nv.tkinfo,"",@"SHT_NOTE"
	.sectionflags	@"SHF_NOTE_NV_TKINFO"
	.tkinfo
        /*0018*/ 	.word	0x00000002
        /*0030*/ 	.string	""
        /*0030*/ 	.string	"ptxas"
        /*0030*/ 	.string	"Cuda compilation tools, release 13.0, V13.0.88"
        /*0030*/ 	.string	"Build cuda_13.0.r13.0/compiler.36424714_0"
        /*0030*/ 	.string	"-arch sm_100 -m 64 "



//--------------------- .note.nv.cuinfo           --------------------------
	.section	.note.nv.cuinfo,"",@"SHT_NOTE"
	.sectionflags	@"SHF_NOTE_NV_CUINFO"
        /*0018*/ 	.short	0x0002
        /*001a*/ 	.short	0x0064
        /*001c*/ 	.short	0x0082
	.zero		2


//--------------------- .nv.info                  --------------------------
	.section	.nv.info,"",@"SHT_CUDA_INFO"
	.align	4


	//----- nvinfo : EIATTR_REGCOUNT
	.align		4
        /*0000*/ 	.byte	0x04, 0x2f
        /*0002*/ 	.short	(.L_1 - .L_0)
	.align		4
.L_0:
        /*0004*/ 	.word	index@(_Z10matrix_addPKfS0_Pfiii)
        /*0008*/ 	.word	0x0000000c


	//----- nvinfo : EIATTR_FRAME_SIZE
	.align		4
.L_1:
        /*000c*/ 	.byte	0x04, 0x11
        /*000e*/ 	.short	(.L_3 - .L_2)
	.align		4
.L_2:
        /*0010*/ 	.word	index@(_Z10matrix_addPKfS0_Pfiii)
        /*0014*/ 	.word	0x00000000


	//----- nvinfo : EIATTR_MIN_STACK_SIZE
	.align		4
.L_3:
        /*0018*/ 	.byte	0x04, 0x12
        /*001a*/ 	.short	(.L_5 - .L_4)
	.align		4
.L_4:
        /*001c*/ 	.word	index@(_Z10matrix_addPKfS0_Pfiii)
        /*0020*/ 	.word	0x00000000
.L_5:


//--------------------- .nv.compat                --------------------------
	.section	.nv.compat,"",@"SHT_CUDA_COMPAT_INFO"
	.align	4
        /*0000*/ 	.byte	0x02, 0x09, 0x00, 0x00, 0x02, 0x02, 0x01, 0x00, 0x02, 0x05, 0x05, 0x00, 0x03, 0x07, 0x01, 0x01
        /*0010*/ 	.byte	0x02, 0x03, 0x00, 0x00, 0x02, 0x06, 0x01, 0x00, 0x04, 0x0b, 0x08, 0x00, 0x09, 0x00, 0x00, 0x00
        /*0020*/ 	.byte	0x00, 0x00, 0x00, 0x00


//--------------------- .nv.info._Z10matrix_addPKfS0_Pfiii --------------------------
	.section	.nv.info._Z10matrix_addPKfS0_Pfiii,"",@"SHT_CUDA_INFO"
	.sectionflags	@""
	.align	4


	//----- nvinfo : EIATTR_CUDA_API_VERSION
	.align		4
        /*0000*/ 	.byte	0x04, 0x37
        /*0002*/ 	.short	(.L_7 - .L_6)
.L_6:
        /*0004*/ 	.word	0x00000082


	//----- nvinfo : EIATTR_KPARAM_INFO
	.align		4
.L_7:
        /*0008*/ 	.byte	0x04, 0x17
        /*000a*/ 	.short	(.L_9 - .L_8)
.L_8:
        /*000c*/ 	.word	0x00000000
        /*0010*/ 	.short	0x0005
        /*0012*/ 	.short	0x0020
        /*0014*/ 	.byte	0x00, 0xf0, 0x11, 0x00


	//----- nvinfo : EIATTR_KPARAM_INFO
	.align		4
.L_9:
        /*0018*/ 	.byte	0x04, 0x17
        /*001a*/ 	.short	(.L_11 - .L_10)
.L_10:
        /*001c*/ 	.word	0x00000000
        /*0020*/ 	.short	0x0004
        /*0022*/ 	.short	0x001c
        /*0024*/ 	.byte	0x00, 0xf0, 0x11, 0x00


	//----- nvinfo : EIATTR_KPARAM_INFO
	.align		4
.L_11:
        /*0028*/ 	.byte	0x04, 0x17
        /*002a*/ 	.short	(.L_13 - .L_12)
.L_12:
        /*002c*/ 	.word	0x00000000
        /*0030*/ 	.short	0x0003
        /*0032*/ 	.short	0x0018
        /*0034*/ 	.byte	0x00, 0xf0, 0x11, 0x00


	//----- nvinfo : EIATTR_KPARAM_INFO
	.align		4
.L_13:
        /*0038*/ 	.byte	0x04, 0x17
        /*003a*/ 	.short	(.L_15 - .L_14)
.L_14:
        /*003c*/ 	.word	0x00000000
        /*0040*/ 	.short	0x0002
        /*0042*/ 	.short	0x0010
        /*0044*/ 	.byte	0x00, 0xf5, 0x21, 0x00


	//----- nvinfo : EIATTR_KPARAM_INFO
	.align		4
.L_15:
        /*0048*/ 	.byte	0x04, 0x17
        /*004a*/ 	.short	(.L_17 - .L_16)
.L_16:
        /*004c*/ 	.word	0x00000000
        /*0050*/ 	.short	0x0001
        /*0052*/ 	.short	0x0008
        /*0054*/ 	.byte	0x00, 0xf5, 0x21, 0x00


	//----- nvinfo : EIATTR_KPARAM_INFO
	.align		4
.L_17:
        /*0058*/ 	.byte	0x04, 0x17
        /*005a*/ 	.short	(.L_19 - .L_18)
.L_18:
        /*005c*/ 	.word	0x00000000
        /*0060*/ 	.short	0x0000
        /*0062*/ 	.short	0x0000
        /*0064*/ 	.byte	0x00, 0xf5, 0x21, 0x00


	//----- nvinfo : EIATTR_SPARSE_MMA_MASK
	.align		4
.L_19:
        /*0068*/ 	.byte	0x03, 0x50
        /*006a*/ 	.short	0x0000


	//----- nvinfo : EIATTR_MAXREG_COUNT
	.align		4
        /*006c*/ 	.byte	0x03, 0x1b
        /*006e*/ 	.short	0x00ff


	//----- nvinfo : EIATTR_MERCURY_ISA_VERSION
	.align		4
        /*0070*/ 	.byte	0x03, 0x5f
        /*0072*/ 	.short	0x0101


	//----- nvinfo : EIATTR_VRC_CTA_INIT_COUNT
	.align		4
        /*0074*/ 	.byte	0x02, 0x4a
	.zero		1
	.zero		1


	//----- nvinfo : EIATTR_EXIT_INSTR_OFFSETS
	.align		4
        /*0078*/ 	.byte	0x04, 0x1c
        /*007a*/ 	.short	(.L_21 - .L_20)


	//   ....[0]....
.L_20:
        /*007c*/ 	.word	0x000000c0


	//   ....[1]....
        /*0080*/ 	.word	0x00000190


	//----- nvinfo : EIATTR_CBANK_PARAM_SIZE
	.align		4
.L_21:
        /*0084*/ 	.byte	0x03, 0x19
        /*0086*/ 	.short	0x0024


	//----- nvinfo : EIATTR_PARAM_CBANK
	.align		4
        /*0088*/ 	.byte	0x04, 0x0a
        /*008a*/ 	.short	(.L_23 - .L_22)
	.align		4
.L_22:
        /*008c*/ 	.word	index@(.nv.constant0._Z10matrix_addPKfS0_Pfiii)
        /*0090*/ 	.short	0x0380
        /*0092*/ 	.short	0x0024


	//----- nvinfo : EIATTR_SW_WAR
	.align		4
.L_23:
        /*0094*/ 	.byte	0x04, 0x36
        /*0096*/ 	.short	(.L_25 - .L_24)
.L_24:
        /*0098*/ 	.word	0x00000008
.L_25:


//--------------------- .nv.callgraph             --------------------------
	.section	.nv.callgraph,"",@"SHT_CUDA_CALLGRAPH"
	.align	4
	.sectionentsize	8
	.align		4
        /*0000*/ 	.word	0x00000000
	.align		4
        /*0004*/ 	.word	0xffffffff
	.align		4
        /*0008*/ 	.word	0x00000000
	.align		4
        /*000c*/ 	.word	0xfffffffe
	.align		4
        /*0010*/ 	.word	0x00000000
	.align		4
        /*0014*/ 	.word	0xfffffffd
	.align		4
        /*0018*/ 	.word	0x00000000
	.align		4
        /*001c*/ 	.word	0xfffffffc


//--------------------- .text._Z10matrix_addPKfS0_Pfiii --------------------------
	.section	.text._Z10matrix_addPKfS0_Pfiii,"ax",@progbits
	.align	128
        .global         _Z10matrix_addPKfS0_Pfiii
        .type           _Z10matrix_addPKfS0_Pfiii,@function
        .size           _Z10matrix_addPKfS0_Pfiii,(.L_x_1 - _Z10matrix_addPKfS0_Pfiii)
        .other          _Z10matrix_addPKfS0_Pfiii,@"STO_CUDA_ENTRY STV_DEFAULT"
_Z10matrix_addPKfS0_Pfiii:
.text._Z10matrix_addPKfS0_Pfiii:
[----:B------:R-:W-:Y:S01]  /*0000*/  LDC R1, c[0x0][0x37c] ;  /* 0x0000df00ff017b82 */ /* 0x000fe20000000800 */
[----:B------:R-:W0:Y:S01]  /*0010*/  S2R R0, SR_CTAID.Y ;  /* 0x0000000000007919 */ /* 0x000e220000002600 */
[----:B------:R-:W0:Y:S01]  /*0020*/  LDCU UR4, c[0x0][0x364] ;  /* 0x00006c80ff0477ac */ /* 0x000e220008000800 */
[----:B------:R-:W0:Y:S01]  /*0030*/  S2R R3, SR_TID.Y ;  /* 0x0000000000037919 */ /* 0x000e220000002200 */
[----:B------:R-:W1:Y:S01]  /*0040*/  LDCU UR5, c[0x0][0x360] ;  /* 0x00006c00ff0577ac */ /* 0x000e620008000800 */
[----:B------:R-:W1:Y:S01]  /*0050*/  S2R R7, SR_CTAID.X ;  /* 0x0000000000077919 */ /* 0x000e620000002500 */
[----:B------:R-:W2:Y:S01]  /*0060*/  LDCU.64 UR6, c[0x0][0x398] ;  /* 0x00007300ff0677ac */ /* 0x000ea20008000a00 */
[----:B------:R-:W1:Y:S01]  /*0070*/  S2R R2, SR_TID.X ;  /* 0x0000000000027919 */ /* 0x000e620000002100 */
[----:B0-----:R-:W-:-:S05]  /*0080*/  IMAD R0, R0, UR4, R3 ;  /* 0x0000000400007c24 */ /* 0x001fca000f8e0203 */
[----:B--2---:R-:W-:Y:S01]  /*0090*/  ISETP.GE.AND P0, PT, R0, UR6, PT ;  /* 0x0000000600007c0c */ /* 0x004fe2000bf06270 */
[----:B-1----:R-:W-:-:S05]  /*00a0*/  IMAD R7, R7, UR5, R2 ;  /* 0x0000000507077c24 */ /* 0x002fca000f8e0202 */
[----:B------:R-:W-:-:S13]  /*00b0*/  ISETP.GE.OR P0, PT, R7, UR7, P0 ;  /* 0x0000000707007c0c */ /* 0x000fda0008706670 */
[----:B------:R-:W-:Y:S05]  /*00c0*/  @P0 EXIT ;  /* 0x000000000000094d */ /* 0x000fea0003800000 */
[----:B------:R-:W0:Y:S01]  /*00d0*/  LDC.64 R2, c[0x0][0x380] ;  /* 0x0000e000ff027b82 */ /* 0x000e220000000a00 */
[----:B------:R-:W1:Y:S01]  /*00e0*/  LDCU.64 UR4, c[0x0][0x358] ;  /* 0x00006b00ff0477ac */ /* 0x000e620008000a00 */
[----:B------:R-:W-:-:S06]  /*00f0*/  IMAD R9, R0, UR7, R7 ;  /* 0x0000000700097c24 */ /* 0x000fcc000f8e0207 */
[----:B------:R-:W2:Y:S08]  /*0100*/  LDC.64 R4, c[0x0][0x388] ;  /* 0x0000e200ff047b82 */ /* 0x000eb00000000a00 */
[----:B------:R-:W3:Y:S01]  /*0110*/  LDC.64 R6, c[0x0][0x390] ;  /* 0x0000e400ff067b82 */ /* 0x000ee20000000a00 */
[----:B0-----:R-:W-:-:S06]  /*0120*/  IMAD.WIDE R2, R9, 0x4, R2 ;  /* 0x0000000409027825 */ /* 0x001fcc00078e0202 */
[----:B-1----:R-:W4:Y:S01]  /*0130*/  LDG.E R2, desc[UR4][R2.64] ;  /* 0x0000000402027981 */ /* 0x002f22000c1e1900 */
[----:B--2---:R-:W-:-:S06]  /*0140*/  IMAD.WIDE R4, R9, 0x4, R4 ;  /* 0x0000000409047825 */ /* 0x004fcc00078e0204 */
[----:B------:R-:W4:Y:S01]  /*0150*/  LDG.E R5, desc[UR4][R4.64] ;  /* 0x0000000404057981 */ /* 0x000f22000c1e1900 */
[----:B---3--:R-:W-:-:S04]  /*0160*/  IMAD.WIDE R6, R9, 0x4, R6 ;  /* 0x0000000409067825 */ /* 0x008fc800078e0206 */
[----:B----4-:R-:W-:-:S05]  /*0170*/  FADD R9, R2, R5 ;  /* 0x0000000502097221 */ /* 0x010fca0000000000 */
[----:B------:R-:W-:Y:S01]  /*0180*/  STG.E desc[UR4][R6.64], R9 ;  /* 0x0000000906007986 */ /* 0x000fe2000c101904 */
[----:B------:R-:W-:Y:S05]  /*0190*/  EXIT ;  /* 0x000000000000794d */ /* 0x000fea0003800000 */
.L_x_0:
[----:B------:R-:W-:-:S00]  /*01a0*/  BRA `(.L_x_0) ;  /* 0xfffffffc00fc7947 */ /* 0x000fc0000383ffff */
[----:B------:R-:W-:-:S00]  /*01b0*/  NOP ;  /* 0x0000000000007918 */ /* 0x000fc00000000000 */
        /* <DEDUP_REMOVED lines=12> */
.L_x_1:


//--------------------- .nv.shared.reserved.0     --------------------------
	.section	.nv.shared.reserved.0,"aw",@nobits
	.weak		__nv_reservedSMEM_offset_0_alias
	.size		__nv_reservedSMEM_offset_0_alias, 0, 64
	.other		__nv_reservedSMEM_offset_0_alias,@"STO_CUDA_RESERVED_SHARED STV_DEFAULT"
__nv_reservedSMEM_offset_0_alias:
	.zero		0
	.zero		64


//--------------------- .nv.constant0._Z10matrix_addPKfS0_Pfiii --------------------------
	.section	.nv.constant0._Z10matrix_addPKfS0_Pfiii,"a",@progbits
	.sectionflags	@""
	.align	4
.nv.constant0._Z10matrix_addPKfS0_Pfiii:
	.zero		932


//--------------------- SYMBOLS --------------------------

	.type		.nv.reservedSmem.offset0,@object
	.size		.nv.reservedSmem.offset0,0x4
